//
// Generated by NVIDIA NVVM Compiler
//
// Compiler Build ID: CL-36424714
// Cuda compilation tools, release 13.0, V13.0.88
// Based on NVVM 20.0.0
//

.version 9.0
.target sm_100
.address_size 64

	// .globl	_Z11dot_productPfS_S_
// _ZZ11dot_productPfS_S_E11shared_data has been demoted

.visible .entry _Z11dot_productPfS_S_(
	.param .u64 .ptr .align 1 _Z11dot_productPfS_S__param_0,
	.param .u64 .ptr .align 1 _Z11dot_productPfS_S__param_1,
	.param .u64 .ptr .align 1 _Z11dot_productPfS_S__param_2
)
{
	.reg .pred 	%p<15>;
	.reg .b32 	%r<39>;
	.reg .b32 	%f<152>;
	.reg .b64 	%rd<23>;
	// demoted variable
	.shared .align 4 .b8 _ZZ11dot_productPfS_S_E11shared_data[16];
	ld.param.u64 	%rd6, [_Z11dot_productPfS_S__param_0];
	ld.param.u64 	%rd7, [_Z11dot_productPfS_S__param_1];
	ld.param.u64 	%rd5, [_Z11dot_productPfS_S__param_2];
	cvta.to.global.u64 	%rd1, %rd7;
	cvta.to.global.u64 	%rd2, %rd6;
	mov.u32 	%r1, %tid.x;
	mov.u32 	%r2, %ctaid.x;
	mov.u32 	%r24, %ntid.x;
	mad.lo.s32 	%r34, %r2, %r24, %r1;
	setp.gt.s32 	%p1, %r34, 15;
	shl.b32 	%r25, %r1, 2;
	mov.u32 	%r26, _ZZ11dot_productPfS_S_E11shared_data;
	add.s32 	%r4, %r26, %r25;
	@%p1 bra 	$L__BB0_14;
	ld.shared.f32 	%f151, [%r4];
	max.s32 	%r27, %r34, 8;
	sub.s32 	%r28, %r27, %r34;
	add.s32 	%r29, %r28, 7;
	shr.u32 	%r30, %r29, 3;
	add.s32 	%r5, %r30, 1;
	and.b32  	%r6, %r5, 15;
	setp.lt.u32 	%p2, %r29, 120;
	@%p2 bra 	$L__BB0_4;
	and.b32  	%r31, %r5, 1073741808;
	neg.s32 	%r32, %r31;
	add.s64 	%rd3, %rd2, 256;
	add.s64 	%rd4, %rd1, 256;
$L__BB0_3:
	.pragma "nounroll";
	mul.wide.s32 	%rd8, %r34, 4;
	add.s64 	%rd9, %rd3, %rd8;
	add.s64 	%rd10, %rd4, %rd8;
	ld.global.f32 	%f16, [%rd9+-256];
	ld.global.f32 	%f17, [%rd10+-256];
	add.f32 	%f18, %f16, %f17;
	add.f32 	%f19, %f151, %f18;
	ld.global.f32 	%f20, [%rd9+-224];
	ld.global.f32 	%f21, [%rd10+-224];
	add.f32 	%f22, %f20, %f21;
	add.f32 	%f23, %f19, %f22;
	ld.global.f32 	%f24, [%rd9+-192];
	ld.global.f32 	%f25, [%rd10+-192];
	add.f32 	%f26, %f24, %f25;
	add.f32 	%f27, %f23, %f26;
	ld.global.f32 	%f28, [%rd9+-160];
	ld.global.f32 	%f29, [%rd10+-160];
	add.f32 	%f30, %f28, %f29;
	add.f32 	%f31, %f27, %f30;
	ld.global.f32 	%f32, [%rd9+-128];
	ld.global.f32 	%f33, [%rd10+-128];
	add.f32 	%f34, %f32, %f33;
	add.f32 	%f35, %f31, %f34;
	ld.global.f32 	%f36, [%rd9+-96];
	ld.global.f32 	%f37, [%rd10+-96];
	add.f32 	%f38, %f36, %f37;
	add.f32 	%f39, %f35, %f38;
	ld.global.f32 	%f40, [%rd9+-64];
	ld.global.f32 	%f41, [%rd10+-64];
	add.f32 	%f42, %f40, %f41;
	add.f32 	%f43, %f39, %f42;
	ld.global.f32 	%f44, [%rd9+-32];
	ld.global.f32 	%f45, [%rd10+-32];
	add.f32 	%f46, %f44, %f45;
	add.f32 	%f47, %f43, %f46;
	ld.global.f32 	%f48, [%rd9];
	ld.global.f32 	%f49, [%rd10];
	add.f32 	%f50, %f48, %f49;
	add.f32 	%f51, %f47, %f50;
	ld.global.f32 	%f52, [%rd9+32];
	ld.global.f32 	%f53, [%rd10+32];
	add.f32 	%f54, %f52, %f53;
	add.f32 	%f55, %f51, %f54;
	ld.global.f32 	%f56, [%rd9+64];
	ld.global.f32 	%f57, [%rd10+64];
	add.f32 	%f58, %f56, %f57;
	add.f32 	%f59, %f55, %f58;
	ld.global.f32 	%f60, [%rd9+96];
	ld.global.f32 	%f61, [%rd10+96];
	add.f32 	%f62, %f60, %f61;
	add.f32 	%f63, %f59, %f62;
	ld.global.f32 	%f64, [%rd9+128];
	ld.global.f32 	%f65, [%rd10+128];
	add.f32 	%f66, %f64, %f65;
	add.f32 	%f67, %f63, %f66;
	ld.global.f32 	%f68, [%rd9+160];
	ld.global.f32 	%f69, [%rd10+160];
	add.f32 	%f70, %f68, %f69;
	add.f32 	%f71, %f67, %f70;
	ld.global.f32 	%f72, [%rd9+192];
	ld.global.f32 	%f73, [%rd10+192];
	add.f32 	%f74, %f72, %f73;
	add.f32 	%f75, %f71, %f74;
	ld.global.f32 	%f76, [%rd9+224];
	ld.global.f32 	%f77, [%rd10+224];
	add.f32 	%f78, %f76, %f77;
	add.f32 	%f151, %f75, %f78;
	add.s32 	%r34, %r34, 128;
	add.s32 	%r32, %r32, 16;
	setp.ne.s32 	%p3, %r32, 0;
	@%p3 bra 	$L__BB0_3;
$L__BB0_4:
	setp.eq.s32 	%p4, %r6, 0;
	@%p4 bra 	$L__BB0_13;
	and.b32  	%r13, %r5, 7;
	setp.lt.u32 	%p5, %r6, 8;
	@%p5 bra 	$L__BB0_7;
	mul.wide.s32 	%rd11, %r34, 4;
	add.s64 	%rd12, %rd2, %rd11;
	ld.global.f32 	%f80, [%rd12];
	add.s64 	%rd13, %rd1, %rd11;
	ld.global.f32 	%f81, [%rd13];
	add.f32 	%f82, %f80, %f81;
	add.f32 	%f83, %f151, %f82;
	ld.global.f32 	%f84, [%rd12+32];
	ld.global.f32 	%f85, [%rd13+32];
	add.f32 	%f86, %f84, %f85;
	add.f32 	%f87, %f83, %f86;
	ld.global.f32 	%f88, [%rd12+64];
	ld.global.f32 	%f89, [%rd13+64];
	add.f32 	%f90, %f88, %f89;
	add.f32 	%f91, %f87, %f90;
	ld.global.f32 	%f92, [%rd12+96];
	ld.global.f32 	%f93, [%rd13+96];
	add.f32 	%f94, %f92, %f93;
	add.f32 	%f95, %f91, %f94;
	ld.global.f32 	%f96, [%rd12+128];
	ld.global.f32 	%f97, [%rd13+128];
	add.f32 	%f98, %f96, %f97;
	add.f32 	%f99, %f95, %f98;
	ld.global.f32 	%f100, [%rd12+160];
	ld.global.f32 	%f101, [%rd13+160];
	add.f32 	%f102, %f100, %f101;
	add.f32 	%f103, %f99, %f102;
	ld.global.f32 	%f104, [%rd12+192];
	ld.global.f32 	%f105, [%rd13+192];
	add.f32 	%f106, %f104, %f105;
	add.f32 	%f107, %f103, %f106;
	ld.global.f32 	%f108, [%rd12+224];
	ld.global.f32 	%f109, [%rd13+224];
	add.f32 	%f110, %f108, %f109;
	add.f32 	%f151, %f107, %f110;
	add.s32 	%r34, %r34, 64;
$L__BB0_7:
	setp.eq.s32 	%p6, %r13, 0;
	@%p6 bra 	$L__BB0_13;
	and.b32  	%r16, %r5, 3;
	setp.lt.u32 	%p7, %r13, 4;
	@%p7 bra 	$L__BB0_10;
	mul.wide.s32 	%rd14, %r34, 4;
	add.s64 	%rd15, %rd2, %rd14;
	ld.global.f32 	%f112, [%rd15];
	add.s64 	%rd16, %rd1, %rd14;
	ld.global.f32 	%f113, [%rd16];
	add.f32 	%f114, %f112, %f113;
	add.f32 	%f115, %f151, %f114;
	ld.global.f32 	%f116, [%rd15+32];
	ld.global.f32 	%f117, [%rd16+32];
	add.f32 	%f118, %f116, %f117;
	add.f32 	%f119, %f115, %f118;
	ld.global.f32 	%f120, [%rd15+64];
	ld.global.f32 	%f121, [%rd16+64];
	add.f32 	%f122, %f120, %f121;
	add.f32 	%f123, %f119, %f122;
	ld.global.f32 	%f124, [%rd15+96];
	ld.global.f32 	%f125, [%rd16+96];
	add.f32 	%f126, %f124, %f125;
	add.f32 	%f151, %f123, %f126;
	add.s32 	%r34, %r34, 32;
$L__BB0_10:
	setp.eq.s32 	%p8, %r16, 0;
	@%p8 bra 	$L__BB0_13;
	neg.s32 	%r37, %r16;
$L__BB0_12:
	.pragma "nounroll";
	mul.wide.s32 	%rd17, %r34, 4;
	add.s64 	%rd18, %rd1, %rd17;
	add.s64 	%rd19, %rd2, %rd17;
	ld.global.f32 	%f127, [%rd19];
	ld.global.f32 	%f128, [%rd18];
	add.f32 	%f129, %f127, %f128;
	add.f32 	%f151, %f151, %f129;
	add.s32 	%r34, %r34, 8;
	add.s32 	%r37, %r37, 1;
	setp.ne.s32 	%p9, %r37, 0;
	@%p9 bra 	$L__BB0_12;
$L__BB0_13:
	st.shared.f32 	[%r4], %f151;
$L__BB0_14:
	bar.sync 	0;
	setp.gt.u32 	%p10, %r1, 7;
	@%p10 bra 	$L__BB0_16;
	ld.shared.f32 	%f130, [%r4];
	ld.shared.f32 	%f131, [%r4+32];
	add.f32 	%f132, %f130, %f131;
	st.shared.f32 	[%r4], %f132;
$L__BB0_16:
	bar.sync 	0;
	setp.gt.u32 	%p11, %r1, 3;
	@%p11 bra 	$L__BB0_18;
	ld.shared.f32 	%f133, [%r4];
	ld.shared.f32 	%f134, [%r4+16];
	add.f32 	%f135, %f133, %f134;
	st.shared.f32 	[%r4], %f135;
$L__BB0_18:
	bar.sync 	0;
	setp.gt.u32 	%p12, %r1, 1;
	@%p12 bra 	$L__BB0_20;
	ld.shared.f32 	%f136, [%r4];
	ld.shared.f32 	%f137, [%r4+8];
	add.f32 	%f138, %f136, %f137;
	st.shared.f32 	[%r4], %f138;
$L__BB0_20:
	bar.sync 	0;
	setp.ne.s32 	%p13, %r1, 0;
	@%p13 bra 	$L__BB0_22;
	ld.shared.f32 	%f139, [%r4];
	ld.shared.f32 	%f140, [_ZZ11dot_productPfS_S_E11shared_data+4];
	add.f32 	%f141, %f139, %f140;
	st.shared.f32 	[%r4], %f141;
$L__BB0_22:
	setp.ne.s32 	%p14, %r1, 0;
	bar.sync 	0;
	@%p14 bra 	$L__BB0_24;
	ld.shared.f32 	%f142, [_ZZ11dot_productPfS_S_E11shared_data];
	cvta.to.global.u64 	%rd20, %rd5;
	mul.wide.u32 	%rd21, %r2, 4;
	add.s64 	%rd22, %rd20, %rd21;
	st.global.f32 	[%rd22], %f142;
$L__BB0_24:
	ret;

}


// ===== COMPILED SASS (sm_100) =====

	.target	sm_100

	.elftype	@"ET_EXEC"


//--------------------- .note.nv.tkinfo           --------------------------
	.section	.note.nv.tkinfo,"",@"SHT_NOTE"
	.sectionflags	@"SHF_NOTE_NV_TKINFO"
	.tkinfo
        /*0018*/ 	.word	0x00000002
        /*0030*/ 	.string	""
        /*0030*/ 	.string	"ptxas"
        /*0030*/ 	.string	"Cuda compilation tools, release 13.0, V13.0.88"
        /*0030*/ 	.string	"Build cuda_13.0.r13.0/compiler.36424714_0"
        /*0030*/ 	.string	"-arch sm_100 -m 64 "



//--------------------- .note.nv.cuinfo           --------------------------
	.section	.note.nv.cuinfo,"",@"SHT_NOTE"
	.sectionflags	@"SHF_NOTE_NV_CUINFO"
        /*0018*/ 	.short	0x0002
        /*001a*/ 	.short	0x0064
        /*001c*/ 	.short	0x0082
	.zero		2


//--------------------- .nv.info                  --------------------------
	.section	.nv.info,"",@"SHT_CUDA_INFO"
	.align	4


	//----- nvinfo : EIATTR_REGCOUNT
	.align		4
        /*0000*/ 	.byte	0x04, 0x2f
        /*0002*/ 	.short	(.L_1 - .L_0)
	.align		4
.L_0:
        /*0004*/ 	.word	index@(_Z11dot_productPfS_S_)
        /*0008*/ 	.word	0x0000001f


	//----- nvinfo : EIATTR_FRAME_SIZE
	.align		4
.L_1:
        /*000c*/ 	.byte	0x04, 0x11
        /*000e*/ 	.short	(.L_3 - .L_2)
	.align		4
.L_2:
        /*0010*/ 	.word	index@(_Z11dot_productPfS_S_)
        /*0014*/ 	.word	0x00000000


	//----- nvinfo : EIATTR_MIN_STACK_SIZE
	.align		4
.L_3:
        /*0018*/ 	.byte	0x04, 0x12
        /*001a*/ 	.short	(.L_5 - .L_4)
	.align		4
.L_4:
        /*001c*/ 	.word	index@(_Z11dot_productPfS_S_)
        /*0020*/ 	.word	0x00000000
.L_5:


//--------------------- .nv.compat                --------------------------
	.section	.nv.compat,"",@"SHT_CUDA_COMPAT_INFO"
	.align	4
        /*0000*/ 	.byte	0x02, 0x09, 0x00, 0x00, 0x02, 0x02, 0x01, 0x00, 0x02, 0x05, 0x05, 0x00, 0x03, 0x07, 0x01, 0x01
        /*0010*/ 	.byte	0x02, 0x03, 0x00, 0x00, 0x02, 0x06, 0x01, 0x00, 0x04, 0x0b, 0x08, 0x00, 0x09, 0x00, 0x00, 0x00
        /*0020*/ 	.byte	0x00, 0x00, 0x00, 0x00


//--------------------- .nv.info._Z11dot_productPfS_S_ --------------------------
	.section	.nv.info._Z11dot_productPfS_S_,"",@"SHT_CUDA_INFO"
	.sectionflags	@""
	.align	4


	//----- nvinfo : EIATTR_CUDA_API_VERSION
	.align		4
        /*0000*/ 	.byte	0x04, 0x37
        /*0002*/ 	.short	(.L_7 - .L_6)
.L_6:
        /*0004*/ 	.word	0x00000082


	//----- nvinfo : EIATTR_KPARAM_INFO
	.align		4
.L_7:
        /*0008*/ 	.byte	0x04, 0x17
        /*000a*/ 	.short	(.L_9 - .L_8)
.L_8:
        /*000c*/ 	.word	0x00000000
        /*0010*/ 	.short	0x0002
        /*0012*/ 	.short	0x0010
        /*0014*/ 	.byte	0x00, 0xf5, 0x21, 0x00


	//----- nvinfo : EIATTR_KPARAM_INFO
	.align		4
.L_9:
        /*0018*/ 	.byte	0x04, 0x17
        /*001a*/ 	.short	(.L_11 - .L_10)
.L_10:
        /*001c*/ 	.word	0x00000000
        /*0020*/ 	.short	0x0001
        /*0022*/ 	.short	0x0008
        /*0024*/ 	.byte	0x00, 0xf5, 0x21, 0x00


	//----- nvinfo : EIATTR_KPARAM_INFO
	.align		4
.L_11:
        /*0028*/ 	.byte	0x04, 0x17
        /*002a*/ 	.short	(.L_13 - .L_12)
.L_12:
        /*002c*/ 	.word	0x00000000
        /*0030*/ 	.short	0x0000
        /*0032*/ 	.short	0x0000
        /*0034*/ 	.byte	0x00, 0xf5, 0x21, 0x00


	//----- nvinfo : EIATTR_SPARSE_MMA_MASK
	.align		4
.L_13:
        /*0038*/ 	.byte	0x03, 0x50
        /*003a*/ 	.short	0x0000


	//----- nvinfo : EIATTR_MAXREG_COUNT
	.align		4
        /*003c*/ 	.byte	0x03, 0x1b
        /*003e*/ 	.short	0x00ff


	//----- nvinfo : EIATTR_NUM_BARRIERS
	.align		4
        /*0040*/ 	.byte	0x02, 0x4c
        /*0042*/ 	.byte	0x01
	.zero		1


	//----- nvinfo : EIATTR_MERCURY_ISA_VERSION
	.align		4
        /*0044*/ 	.byte	0x03, 0x5f
        /*0046*/ 	.short	0x0101


	//----- nvinfo : EIATTR_VRC_CTA_INIT_COUNT
	.align		4
        /*0048*/ 	.byte	0x02, 0x4a
	.zero		1
	.zero		1


	//----- nvinfo : EIATTR_EXIT_INSTR_OFFSETS
	.align		4
        /*004c*/ 	.byte	0x04, 0x1c
        /*004e*/ 	.short	(.L_15 - .L_14)


	//   ....[0]....
.L_14:
        /*0050*/ 	.word	0x00000d80


	//   ....[1]....
        /*0054*/ 	.word	0x00000dd0


	//----- nvinfo : EIATTR_CRS_STACK_SIZE
	.align		4
.L_15:
        /*0058*/ 	.byte	0x04, 0x1e
        /*005a*/ 	.short	(.L_17 - .L_16)
.L_16:
        /*005c*/ 	.word	0x00000000


	//----- nvinfo : EIATTR_CBANK_PARAM_SIZE
	.align		4
.L_17:
        /*0060*/ 	.byte	0x03, 0x19
        /*0062*/ 	.short	0x0018


	//----- nvinfo : EIATTR_PARAM_CBANK
	.align		4
        /*0064*/ 	.byte	0x04, 0x0a
        /*0066*/ 	.short	(.L_19 - .L_18)
	.align		4
.L_18:
        /*0068*/ 	.word	index@(.nv.constant0._Z11dot_productPfS_S_)
        /*006c*/ 	.short	0x0380
        /*006e*/ 	.short	0x0018


	//----- nvinfo : EIATTR_SW_WAR
	.align		4
.L_19:
        /*0070*/ 	.byte	0x04, 0x36
        /*0072*/ 	.short	(.L_21 - .L_20)
.L_20:
        /*0074*/ 	.word	0x00000008
.L_21:


//--------------------- .nv.callgraph             --------------------------
	.section	.nv.callgraph,"",@"SHT_CUDA_CALLGRAPH"
	.align	4
	.sectionentsize	8
	.align		4
        /*0000*/ 	.word	0x00000000
	.align		4
        /*0004*/ 	.word	0xffffffff
	.align		4
        /*0008*/ 	.word	0x00000000
	.align		4
        /*000c*/ 	.word	0xfffffffe
	.align		4
        /*0010*/ 	.word	0x00000000
	.align		4
        /*0014*/ 	.word	0xfffffffd
	.align		4
        /*0018*/ 	.word	0x00000000
	.align		4
        /*001c*/ 	.word	0xfffffffc


//--------------------- .text._Z11dot_productPfS_S_ --------------------------
	.section	.text._Z11dot_productPfS_S_,"ax",@progbits
	.align	128
        .global         _Z11dot_productPfS_S_
        .type           _Z11dot_productPfS_S_,@function
        .size           _Z11dot_productPfS_S_,(.L_x_13 - _Z11dot_productPfS_S_)
        .other          _Z11dot_productPfS_S_,@"STO_CUDA_ENTRY STV_DEFAULT"
_Z11dot_productPfS_S_:
.text._Z11dot_productPfS_S_:
[----:B------:R-:W-:Y:S01]  /*0000*/  LDC R1, c[0x0][0x37c] ;  /* 0x0000df00ff017b82 */ /* 0x000fe20000000800 */
[----:B------:R-:W0:Y:S01]  /*0010*/  S2R R0, SR_TID.X ;  /* 0x0000000000007919 */ /* 0x000e220000002100 */
[----:B------:R-:W0:Y:S06]  /*0020*/  LDCU UR4, c[0x0][0x360] ;  /* 0x00006c00ff0477ac */ /* 0x000e2c0008000800 */
[----:B------:R-:W1:Y:S01]  /*0030*/  S2UR UR5, SR_CgaCtaId ;  /* 0x00000000000579c3 */ /* 0x000e620000008800 */
[----:B------:R-:W-:Y:S01]  /*0040*/  BSSY.RECONVERGENT B0, `(.L_x_0) ;  /* 0x00000ba000007945 */ /* 0x000fe20003800200 */
[----:B------:R-:W0:Y:S01]  /*0050*/  S2R R11, SR_CTAID.X ;  /* 0x00000000000b7919 */ /* 0x000e220000002500 */
[----:B------:R-:W2:Y:S01]  /*0060*/  LDCU.64 UR6, c[0x0][0x358] ;  /* 0x00006b00ff0677ac */ /* 0x000ea20008000a00 */
[----:B0-----:R-:W-:Y:S01]  /*0070*/  IMAD R13, R11, UR4, R0 ;  /* 0x000000040b0d7c24 */ /* 0x001fe2000f8e0200 */
[----:B------:R-:W-:-:S02]  /*0080*/  UMOV UR4, 0x400 ;  /* 0x0000040000047882 */ /* 0x000fc40000000000 */
[----:B-1----:R-:W-:Y:S02]  /*0090*/  ULEA UR4, UR5, UR4, 0x18 ;  /* 0x0000000405047291 */ /* 0x002fe4000f8ec0ff */
[----:B------:R-:W-:-:S04]  /*00a0*/  ISETP.GT.AND P0, PT, R13, 0xf, PT ;  /* 0x0000000f0d00780c */ /* 0x000fc80003f04270 */
[----:B------:R-:W-:-:S09]  /*00b0*/  LEA R10, R0, UR4, 0x2 ;  /* 0x00000004000a7c11 */ /* 0x000fd2000f8e10ff */
[----:B--2---:R-:W-:Y:S05]  /*00c0*/  @P0 BRA `(.L_x_1) ;  /* 0x0000000800c40947 */ /* 0x004fea0003800000 */
[----:B------:R0:W1:Y:S01]  /*00d0*/  LDS R17, [R10] ;  /* 0x000000000a117984 */ /* 0x0000620000000800 */
[----:B------:R-:W-:Y:S01]  /*00e0*/  VIMNMX R2, PT, PT, R13, 0x8, !PT ;  /* 0x000000080d027848 */ /* 0x000fe20007fe0100 */
[----:B------:R-:W-:Y:S03]  /*00f0*/  BSSY.RECONVERGENT B1, `(.L_x_2) ;  /* 0x0000055000017945 */ /* 0x000fe60003800200 */
[----:B------:R-:W-:-:S04]  /*0100*/  IADD3 R2, PT, PT, R2, 0x7, -R13 ;  /* 0x0000000702027810 */ /* 0x000fc80007ffe80d */
[C---:B------:R-:W-:Y:S02]  /*0110*/  ISETP.GE.U32.AND P1, PT, R2.reuse, 0x78, PT ;  /* 0x000000780200780c */ /* 0x040fe40003f26070 */
[----:B------:R-:W-:-:S04]  /*0120*/  LEA.HI R12, R2, 0x1, RZ, 0x1d ;  /* 0x00000001020c7811 */ /* 0x000fc800078fe8ff */
[----:B------:R-:W-:-:S04]  /*0130*/  LOP3.LUT R15, R12, 0xf, RZ, 0xc0, !PT ;  /* 0x0000000f0c0f7812 */ /* 0x000fc800078ec0ff */
[----:B------:R-:W-:-:S03]  /*0140*/  ISETP.NE.AND P0, PT, R15, RZ, PT ;  /* 0x000000ff0f00720c */ /* 0x000fc60003f05270 */
[----:B0-----:R-:W-:Y:S10]  /*0150*/  @!P1 BRA `(.L_x_3) ;  /* 0x0000000400389947 */ /* 0x001ff40003800000 */
[----:B------:R-:W0:Y:S01]  /*0160*/  LDC.64 R2, c[0x0][0x380] ;  /* 0x0000e000ff027b82 */ /* 0x000e220000000a00 */
[----:B------:R-:W-:-:S04]  /*0170*/  LOP3.LUT R14, R12, 0x3ffffff0, RZ, 0xc0, !PT ;  /* 0x3ffffff00c0e7812 */ /* 0x000fc800078ec0ff */
[----:B------:R-:W-:-:S03]  /*0180*/  IADD3 R14, PT, PT, -R14, RZ, RZ ;  /* 0x000000ff0e0e7210 */ /* 0x000fc60007ffe1ff */
[----:B------:R-:W2:Y:S01]  /*0190*/  LDC.64 R4, c[0x0][0x388] ;  /* 0x0000e200ff047b82 */ /* 0x000ea20000000a00 */
[----:B0-----:R-:W-:-:S04]  /*01a0*/  IADD3 R2, P1, PT, R2, 0x100, RZ ;  /* 0x0000010002027810 */ /* 0x001fc80007f3e0ff */
[----:B------:R-:W-:Y:S02]  /*01b0*/  IADD3.X R3, PT, PT, RZ, R3, RZ, P1, !PT ;  /* 0x00000003ff037210 */ /* 0x000fe40000ffe4ff */
[----:B--2---:R-:W-:-:S04]  /*01c0*/  IADD3 R4, P2, PT, R4, 0x100, RZ ;  /* 0x0000010004047810 */ /* 0x004fc80007f5e0ff */
[----:B------:R-:W-:-:S09]  /*01d0*/  IADD3.X R5, PT, PT, RZ, R5, RZ, P2, !PT ;  /* 0x00000005ff057210 */ /* 0x000fd200017fe4ff */
.L_x_4:
[----:B------:R-:W-:-:S04]  /*01e0*/  IMAD.WIDE R8, R13, 0x4, R2 ;  /* 0x000000040d087825 */ /* 0x000fc800078e0202 */
[----:B------:R-:W-:Y:S01]  /*01f0*/  IMAD.WIDE R6, R13, 0x4, R4 ;  /* 0x000000040d067825 */ /* 0x000fe200078e0204 */
[----:B------:R-:W2:Y:S04]  /*0200*/  LDG.E R16, desc[UR6][R8.64+-0x100] ;  /* 0xffff000608107981 */ /* 0x000ea8000c1e1900 */
[----:B------:R-:W2:Y:S04]  /*0210*/  LDG.E R25, desc[UR6][R6.64+-0x100] ;  /* 0xffff000606197981 */ /* 0x000ea8000c1e1900 */
[----:B------:R-:W3:Y:S04]  /*0220*/  LDG.E R26, desc[UR6][R8.64+-0xe0] ;  /* 0xffff2006081a7981 */ /* 0x000ee8000c1e1900 */
[----:B------:R-:W3:Y:S04]  /*0230*/  LDG.E R27, desc[UR6][R6.64+-0xe0] ;  /* 0xffff2006061b7981 */ /* 0x000ee8000c1e1900 */
[----:B------:R-:W4:Y:S04]  /*0240*/  LDG.E R22, desc[UR6][R8.64+-0xc0] ;  /* 0xffff400608167981 */ /* 0x000f28000c1e1900 */
[----:B------:R-:W4:Y:S04]  /*0250*/  LDG.E R23, desc[UR6][R6.64+-0xc0] ;  /* 0xffff400606177981 */ /* 0x000f28000c1e1900 */
[----:B------:R-:W5:Y:S04]  /*0260*/  LDG.E R21, desc[UR6][R8.64+-0xa0] ;  /* 0xffff600608157981 */ /* 0x000f68000c1e1900 */
[----:B------:R-:W5:Y:S04]  /*0270*/  LDG.E R20, desc[UR6][R6.64+-0xa0] ;  /* 0xffff600606147981 */ /* 0x000f68000c1e1900 */
[----:B------:R-:W5:Y:S04]  /*0280*/  LDG.E R18, desc[UR6][R8.64+-0x80] ;  /* 0xffff800608127981 */ /* 0x000f68000c1e1900 */
[----:B------:R-:W5:Y:S01]  /*0290*/  LDG.E R19, desc[UR6][R6.64+-0x80] ;  /* 0xffff800606137981 */ /* 0x000f62000c1e1900 */
[----:B--2---:R-:W-:-:S04]  /*02a0*/  FADD R16, R16, R25 ;  /* 0x0000001910107221 */ /* 0x004fc80000000000 */
[----:B-1----:R-:W-:Y:S02]  /*02b0*/  FADD R24, R16, R17 ;  /* 0x0000001110187221 */ /* 0x002fe40000000000 */
[----:B------:R-:W2:Y:S01]  /*02c0*/  LDG.E R17, desc[UR6][R8.64+-0x60] ;  /* 0xffffa00608117981 */ /* 0x000ea2000c1e1900 */
[----:B---3--:R-:W-:-:S03]  /*02d0*/  FADD R27, R26, R27 ;  /* 0x0000001b1a1b7221 */ /* 0x008fc60000000000 */
[----:B------:R-:W2:Y:S01]  /*02e0*/  LDG.E R16, desc[UR6][R6.64+-0x60] ;  /* 0xffffa00606107981 */ /* 0x000ea2000c1e1900 */
[----:B------:R-:W-:-:S03]  /*02f0*/  FADD R24, R24, R27 ;  /* 0x0000001b18187221 */ /* 0x000fc60000000000 */
[----:B------:R-:W3:Y:S01]  /*0300*/  LDG.E R27, desc[UR6][R6.64+0xe0] ;  /* 0x0000e006061b7981 */ /* 0x000ee2000c1e1900 */
[----:B----4-:R-:W-:-:S03]  /*0310*/  FADD R25, R22, R23 ;  /* 0x0000001716197221 */ /* 0x010fc60000000000 */
[----:B------:R-:W4:Y:S01]  /*0320*/  LDG.E R22, desc[UR6][R8.64+-0x40] ;  /* 0xffffc00608167981 */ /* 0x000f22000c1e1900 */
[----:B------:R-:W-:-:S03]  /*0330*/  FADD R24, R24, R25 ;  /* 0x0000001918187221 */ /* 0x000fc60000000000 */
[----:B------:R-:W4:Y:S01]  /*0340*/  LDG.E R23, desc[UR6][R6.64+-0x40] ;  /* 0xffffc00606177981 */ /* 0x000f22000c1e1900 */
[----:B-----5:R-:W-:-:S03]  /*0350*/  FADD R25, R21, R20 ;  /* 0x0000001415197221 */ /* 0x020fc60000000000 */
[----:B------:R-:W5:Y:S04]  /*0360*/  LDG.E R20, desc[UR6][R8.64+-0x20] ;  /* 0xffffe00608147981 */ /* 0x000f68000c1e1900 */
[----:B------:R-:W5:Y:S01]  /*0370*/  LDG.E R21, desc[UR6][R6.64+-0x20] ;  /* 0xffffe00606157981 */ /* 0x000f62000c1e1900 */
[----:B------:R-:W-:Y:S01]  /*0380*/  FADD R26, R24, R25 ;  /* 0x00000019181a7221 */ /* 0x000fe20000000000 */
[----:B------:R-:W-:Y:S02]  /*0390*/  FADD R19, R18, R19 ;  /* 0x0000001312137221 */ /* 0x000fe40000000000 */
[----:B------:R-:W3:Y:S04]  /*03a0*/  LDG.E R24, desc[UR6][R8.64] ;  /* 0x0000000608187981 */ /* 0x000ee8000c1e1900 */
[----:B------:R-:W3:Y:S01]  /*03b0*/  LDG.E R25, desc[UR6][R6.64] ;  /* 0x0000000606197981 */ /* 0x000ee2000c1e1900 */
[----:B------:R-:W-:-:S03]  /*03c0*/  FADD R26, R26, R19 ;  /* 0x000000131a1a7221 */ /* 0x000fc60000000000 */
[----:B------:R-:W3:Y:S04]  /*03d0*/  LDG.E R19, desc[UR6][R8.64+0x20] ;  /* 0x0000200608137981 */ /* 0x000ee8000c1e1900 */
[----:B------:R-:W3:Y:S01]  /*03e0*/  LDG.E R18, desc[UR6][R6.64+0x20] ;  /* 0x0000200606127981 */ /* 0x000ee2000c1e1900 */
[----:B--2---:R-:W-:-:S03]  /*03f0*/  FADD R17, R17, R16 ;  /* 0x0000001011117221 */ /* 0x004fc60000000000 */
[----:B------:R-:W2:Y:S01]  /*0400*/  LDG.E R16, desc[UR6][R6.64+0x40] ;  /* 0x0000400606107981 */ /* 0x000ea2000c1e1900 */
[----:B------:R-:W-:-:S03]  /*0410*/  FADD R26, R26, R17 ;  /* 0x000000111a1a7221 */ /* 0x000fc60000000000 */
[----:B------:R-:W2:Y:S01]  /*0420*/  LDG.E R17, desc[UR6][R8.64+0x40] ;  /* 0x0000400608117981 */ /* 0x000ea2000c1e1900 */
[----:B----4-:R-:W-:-:S04]  /*0430*/  FADD R23, R22, R23 ;  /* 0x0000001716177221 */ /* 0x010fc80000000000 */
[----:B------:R-:W-:Y:S01]  /*0440*/  FADD R23, R26, R23 ;  /* 0x000000171a177221 */ /* 0x000fe20000000000 */
[----:B-----5:R-:W-:Y:S02]  /*0450*/  FADD R22, R20, R21 ;  /* 0x0000001514167221 */ /* 0x020fe40000000000 */
[----:B------:R-:W4:Y:S02]  /*0460*/  LDG.E R21, desc[UR6][R8.64+0x60] ;  /* 0x0000600608157981 */ /* 0x000f24000c1e1900 */
[----:B------:R-:W-:Y:S02]  /*0470*/  FADD R26, R23, R22 ;  /* 0x00000016171a7221 */ /* 0x000fe40000000000 */
[----:B------:R-:W4:Y:S01]  /*0480*/  LDG.E R20, desc[UR6][R6.64+0x60] ;  /* 0x0000600606147981 */ /* 0x000f22000c1e1900 */
[----:B---3--:R-:W-:-:S03]  /*0490*/  FADD R25, R24, R25 ;  /* 0x0000001918197221 */ /* 0x008fc60000000000 */
[----:B------:R-:W3:Y:S01]  /*04a0*/  LDG.E R22, desc[UR6][R8.64+0x80] ;  /* 0x0000800608167981 */ /* 0x000ee2000c1e1900 */
[----:B------:R-:W-:-:S03]  /*04b0*/  FADD R25, R26, R25 ;  /* 0x000000191a197221 */ /* 0x000fc60000000000 */
[----:B------:R-:W3:Y:S01]  /*04c0*/  LDG.E R23, desc[UR6][R6.64+0x80] ;  /* 0x0000800606177981 */ /* 0x000ee2000c1e1900 */
[----:B------:R-:W-:-:S03]  /*04d0*/  FADD R24, R19, R18 ;  /* 0x0000001213187221 */ /* 0x000fc60000000000 */
[----:B------:R-:W5:Y:S04]  /*04e0*/  LDG.E R19, desc[UR6][R8.64+0xa0] ;  /* 0x0000a00608137981 */ /* 0x000f68000c1e1900 */
[----:B------:R-:W5:Y:S01]  /*04f0*/  LDG.E R18, desc[UR6][R6.64+0xa0] ;  /* 0x0000a00606127981 */ /* 0x000f62000c1e1900 */
[----:B------:R-:W-:-:S03]  /*0500*/  FADD R28, R25, R24 ;  /* 0x00000018191c7221 */ /* 0x000fc60000000000 */
[----:B------:R-:W5:Y:S04]  /*0510*/  LDG.E R24, desc[UR6][R8.64+0xc0] ;  /* 0x0000c00608187981 */ /* 0x000f68000c1e1900 */
[----:B------:R-:W5:Y:S04]  /*0520*/  LDG.E R25, desc[UR6][R6.64+0xc0] ;  /* 0x0000c00606197981 */ /* 0x000f68000c1e1900 */
[----:B------:R-:W5:Y:S01]  /*0530*/  LDG.E R26, desc[UR6][R8.64+0xe0] ;  /* 0x0000e006081a7981 */ /* 0x000f62000c1e1900 */
[----:B------:R-:W-:-:S04]  /*0540*/  IADD3 R14, PT, PT, R14, 0x10, RZ ;  /* 0x000000100e0e7810 */ /* 0x000fc80007ffe0ff */
[----:B------:R-:W-:Y:S02]  /*0550*/  ISETP.NE.AND P1, PT, R14, RZ, PT ;  /* 0x000000ff0e00720c */ /* 0x000fe40003f25270 */
[----:B------:R-:W-:Y:S01]  /*0560*/  IADD3 R13, PT, PT, R13, 0x80, RZ ;  /* 0x000000800d0d7810 */ /* 0x000fe20007ffe0ff */
[----:B--2---:R-:W-:-:S04]  /*0570*/  FADD R17, R17, R16 ;  /* 0x0000001011117221 */ /* 0x004fc80000000000 */
[----:B------:R-:W-:Y:S01]  /*0580*/  FADD R17, R28, R17 ;  /* 0x000000111c117221 */ /* 0x000fe20000000000 */
[----:B----4-:R-:W-:-:S04]  /*0590*/  FADD R20, R21, R20 ;  /* 0x0000001415147221 */ /* 0x010fc80000000000 */
[----:B------:R-:W-:Y:S01]  /*05a0*/  FADD R17, R17, R20 ;  /* 0x0000001411117221 */ /* 0x000fe20000000000 */
[----:B---3--:R-:W-:-:S04]  /*05b0*/  FADD R22, R22, R23 ;  /* 0x0000001716167221 */ /* 0x008fc80000000000 */
[----:B------:R-:W-:Y:S01]  /*05c0*/  FADD R17, R17, R22 ;  /* 0x0000001611117221 */ /* 0x000fe20000000000 */
[----:B-----5:R-:W-:-:S04]  /*05d0*/  FADD R18, R19, R18 ;  /* 0x0000001213127221 */ /* 0x020fc80000000000 */
[----:B------:R-:W-:Y:S01]  /*05e0*/  FADD R17, R17, R18 ;  /* 0x0000001211117221 */ /* 0x000fe20000000000 */
[----:B------:R-:W-:Y:S01]  /*05f0*/  FADD R24, R24, R25 ;  /* 0x0000001918187221 */ /* 0x000fe20000000000 */
[----:B------:R-:W-:-:S03]  /*0600*/  FADD R26, R26, R27 ;  /* 0x0000001b1a1a7221 */ /* 0x000fc60000000000 */
[----:B------:R-:W-:-:S04]  /*0610*/  FADD R17, R17, R24 ;  /* 0x0000001811117221 */ /* 0x000fc80000000000 */
[----:B------:R-:W-:Y:S01]  /*0620*/  FADD R17, R17, R26 ;  /* 0x0000001a11117221 */ /* 0x000fe20000000000 */
[----:B------:R-:W-:Y:S06]  /*0630*/  @P1 BRA `(.L_x_4) ;  /* 0xfffffff800e81947 */ /* 0x000fec000383ffff */
.L_x_3:
[----:B------:R-:W-:Y:S05]  /*0640*/  BSYNC.RECONVERGENT B1 ;  /* 0x0000000000017941 */ /* 0x000fea0003800200 */
.L_x_2:
[----:B------:R-:W-:Y:S04]  /*0650*/  BSSY.RECONVERGENT B1, `(.L_x_5) ;  /* 0x0000057000017945 */ /* 0x000fe80003800200 */
[----:B------:R-:W-:Y:S05]  /*0660*/  @!P0 BRA `(.L_x_6) ;  /* 0x0000000400548947 */ /* 0x000fea0003800000 */
[----:B------:R-:W-:Y:S01]  /*0670*/  ISETP.GE.U32.AND P0, PT, R15, 0x8, PT ;  /* 0x000000080f00780c */ /* 0x000fe20003f06070 */
[----:B------:R-:W-:Y:S01]  /*0680*/  BSSY.RECONVERGENT B2, `(.L_x_7) ;  /* 0x0000029000027945 */ /* 0x000fe20003800200 */
[----:B------:R-:W-:-:S04]  /*0690*/  LOP3.LUT R22, R12, 0x7, RZ, 0xc0, !PT ;  /* 0x000000070c167812 */ /* 0x000fc800078ec0ff */
[----:B------:R-:W-:-:S07]  /*06a0*/  ISETP.NE.AND P1, PT, R22, RZ, PT ;  /* 0x000000ff1600720c */ /* 0x000fce0003f25270 */
[----:B------:R-:W-:Y:S06]  /*06b0*/  @!P0 BRA `(.L_x_8) ;  /* 0x0000000000948947 */ /* 0x000fec0003800000 */
[----:B------:R-:W0:Y:S08]  /*06c0*/  LDC.64 R2, c[0x0][0x380] ;  /* 0x0000e000ff027b82 */ /* 0x000e300000000a00 */
[----:B------:R-:W2:Y:S01]  /*06d0*/  LDC.64 R4, c[0x0][0x388] ;  /* 0x0000e200ff047b82 */ /* 0x000ea20000000a00 */
[----:B0-----:R-:W-:-:S05]  /*06e0*/  IMAD.WIDE R2, R13, 0x4, R2 ;  /* 0x000000040d027825 */ /* 0x001fca00078e0202 */
[----:B------:R-:W3:Y:S01]  /*06f0*/  LDG.E R24, desc[UR6][R2.64] ;  /* 0x0000000602187981 */ /* 0x000ee2000c1e1900 */
[----:B--2---:R-:W-:-:S03]  /*0700*/  IMAD.WIDE R4, R13, 0x4, R4 ;  /* 0x000000040d047825 */ /* 0x004fc600078e0204 */
[----:B------:R-:W2:Y:S04]  /*0710*/  LDG.E R26, desc[UR6][R2.64+0x20] ;  /* 0x00002006021a7981 */ /* 0x000ea8000c1e1900 */
[----:B------:R-:W3:Y:S04]  /*0720*/  LDG.E R25, desc[UR6][R4.64] ;  /* 0x0000000604197981 */ /* 0x000ee8000c1e1900 */
[----:B------:R-:W2:Y:S04]  /*0730*/  LDG.E R27, desc[UR6][R4.64+0x20] ;  /* 0x00002006041b7981 */ /* 0x000ea8000c1e1900 */
[----:B------:R-:W4:Y:S04]  /*0740*/  LDG.E R21, desc[UR6][R2.64+0x40] ;  /* 0x0000400602157981 */ /* 0x000f28000c1e1900 */
[----:B------:R-:W4:Y:S04]  /*0750*/  LDG.E R18, desc[UR6][R4.64+0x40] ;  /* 0x0000400604127981 */ /* 0x000f28000c1e1900 */
[----:B------:R-:W5:Y:S04]  /*0760*/  LDG.E R19, desc[UR6][R2.64+0x60] ;  /* 0x0000600602137981 */ /* 0x000f68000c1e1900 */
        /* <DEDUP_REMOVED lines=8> */
[----:B------:R-:W5:Y:S01]  /*07f0*/  LDG.E R23, desc[UR6][R4.64+0xe0] ;  /* 0x0000e00604177981 */ /* 0x000f62000c1e1900 */
[----:B------:R-:W-:Y:S01]  /*0800*/  IADD3 R13, PT, PT, R13, 0x40, RZ ;  /* 0x000000400d0d7810 */ /* 0x000fe20007ffe0ff */
[----:B---3--:R-:W-:-:S04]  /*0810*/  FADD R24, R24, R25 ;  /* 0x0000001918187221 */ /* 0x008fc80000000000 */
[----:B-1----:R-:W-:Y:S01]  /*0820*/  FADD R24, R17, R24 ;  /* 0x0000001811187221 */ /* 0x002fe20000000000 */
[----:B--2---:R-:W-:-:S04]  /*0830*/  FADD R27, R26, R27 ;  /* 0x0000001b1a1b7221 */ /* 0x004fc80000000000 */
[----:B------:R-:W-:Y:S01]  /*0840*/  FADD R24, R24, R27 ;  /* 0x0000001b18187221 */ /* 0x000fe20000000000 */
[----:B----4-:R-:W-:-:S04]  /*0850*/  FADD R21, R21, R18 ;  /* 0x0000001215157221 */ /* 0x010fc80000000000 */
[----:B------:R-:W-:Y:S01]  /*0860*/  FADD R21, R24, R21 ;  /* 0x0000001518157221 */ /* 0x000fe20000000000 */
[----:B-----5:R-:W-:-:S04]  /*0870*/  FADD R16, R19, R16 ;  /* 0x0000001013107221 */ /* 0x020fc80000000000 */
[----:B------:R-:W-:Y:S01]  /*0880*/  FADD R16, R21, R16 ;  /* 0x0000001015107221 */ /* 0x000fe20000000000 */
[----:B------:R-:W-:-:S04]  /*0890*/  FADD R15, R15, R14 ;  /* 0x0000000e0f0f7221 */ /* 0x000fc80000000000 */
[----:B------:R-:W-:Y:S01]  /*08a0*/  FADD R15, R16, R15 ;  /* 0x0000000f100f7221 */ /* 0x000fe20000000000 */
[----:B------:R-:W-:-:S04]  /*08b0*/  FADD R8, R9, R8 ;  /* 0x0000000809087221 */ /* 0x000fc80000000000 */
[----:B------:R-:W-:Y:S01]  /*08c0*/  FADD R8, R15, R8 ;  /* 0x000000080f087221 */ /* 0x000fe20000000000 */
[----:B------:R-:W-:-:S04]  /*08d0*/  FADD R7, R7, R6 ;  /* 0x0000000607077221 */ /* 0x000fc80000000000 */
[----:B------:R-:W-:Y:S01]  /*08e0*/  FADD R7, R8, R7 ;  /* 0x0000000708077221 */ /* 0x000fe20000000000 */
[----:B------:R-:W-:-:S04]  /*08f0*/  FADD R20, R20, R23 ;  /* 0x0000001714147221 */ /* 0x000fc80000000000 */
[----:B------:R-:W-:-:S07]  /*0900*/  FADD R17, R7, R20 ;  /* 0x0000001407117221 */ /* 0x000fce0000000000 */
.L_x_8:
[----:B------:R-:W-:Y:S05]  /*0910*/  BSYNC.RECONVERGENT B2 ;  /* 0x0000000000027941 */ /* 0x000fea0003800200 */
.L_x_7:
        /* <DEDUP_REMOVED lines=26> */
[----:B------:R-:W-:-:S07]  /*0ac0*/  FADD R17, R6, R19 ;  /* 0x0000001306117221 */ /* 0x000fce0000000000 */
.L_x_10:
[----:B------:R-:W-:Y:S05]  /*0ad0*/  BSYNC.RECONVERGENT B2 ;  /* 0x0000000000027941 */ /* 0x000fea0003800200 */
.L_x_9:
[----:B------:R-:W-:Y:S05]  /*0ae0*/  @!P1 BRA `(.L_x_6) ;  /* 0x0000000000349947 */ /* 0x000fea0003800000 */
[----:B------:R-:W0:Y:S01]  /*0af0*/  LDC.64 R8, c[0x0][0x380] ;  /* 0x0000e000ff087b82 */ /* 0x000e220000000a00 */
[----:B------:R-:W-:-:S07]  /*0b00*/  IADD3 R12, PT, PT, -R12, RZ, RZ ;  /* 0x000000ff0c0c7210 */ /* 0x000fce0007ffe1ff */
[----:B------:R-:W2:Y:S02]  /*0b10*/  LDC.64 R6, c[0x0][0x388] ;  /* 0x0000e200ff067b82 */ /* 0x000ea40000000a00 */
.L_x_11:
[----:B--2---:R-:W-:-:S04]  /*0b20*/  IMAD.WIDE R2, R13, 0x4, R6 ;  /* 0x000000040d027825 */ /* 0x004fc800078e0206 */
[C---:B0-----:R-:W-:Y:S02]  /*0b30*/  IMAD.WIDE R4, R13.reuse, 0x4, R8 ;  /* 0x000000040d047825 */ /* 0x041fe400078e0208 */
[----:B------:R-:W2:Y:S04]  /*0b40*/  LDG.E R3, desc[UR6][R2.64] ;  /* 0x0000000602037981 */ /* 0x000ea8000c1e1900 */
[----:B------:R-:W2:Y:S01]  /*0b50*/  LDG.E R4, desc[UR6][R4.64] ;  /* 0x0000000604047981 */ /* 0x000ea2000c1e1900 */
[----:B------:R-:W-:Y:S02]  /*0b60*/  IADD3 R12, PT, PT, R12, 0x1, RZ ;  /* 0x000000010c0c7810 */ /* 0x000fe40007ffe0ff */
[----:B------:R-:W-:Y:S02]  /*0b70*/  IADD3 R13, PT, PT, R13, 0x8, RZ ;  /* 0x000000080d0d7810 */ /* 0x000fe40007ffe0ff */
[----:B------:R-:W-:Y:S01]  /*0b80*/  ISETP.NE.AND P0, PT, R12, RZ, PT ;  /* 0x000000ff0c00720c */ /* 0x000fe20003f05270 */
[----:B--2---:R-:W-:-:S04]  /*0b90*/  FADD R14, R4, R3 ;  /* 0x00000003040e7221 */ /* 0x004fc80000000000 */
[----:B-1----:R-:W-:-:S08]  /*0ba0*/  FADD R17, R14, R17 ;  /* 0x000000110e117221 */ /* 0x002fd00000000000 */
[----:B------:R-:W-:Y:S05]  /*0bb0*/  @P0 BRA `(.L_x_11) ;  /* 0xfffffffc00d80947 */ /* 0x000fea000383ffff */
.L_x_6:
[----:B------:R-:W-:Y:S05]  /*0bc0*/  BSYNC.RECONVERGENT B1 ;  /* 0x0000000000017941 */ /* 0x000fea0003800200 */
.L_x_5:
[----:B-1----:R0:W-:Y:S02]  /*0bd0*/  STS [R10], R17 ;  /* 0x000000110a007388 */ /* 0x0021e40000000800 */
.L_x_1:
[----:B------:R-:W-:Y:S05]  /*0be0*/  BSYNC.RECONVERGENT B0 ;  /* 0x0000000000007941 */ /* 0x000fea0003800200 */
.L_x_0:
[----:B------:R-:W-:Y:S01]  /*0bf0*/  BAR.SYNC.DEFER_BLOCKING 0x0 ;  /* 0x0000000000007b1d */ /* 0x000fe20000010000 */
[C---:B------:R-:W-:Y:S02]  /*0c00*/  ISETP.GT.U32.AND P0, PT, R0.reuse, 0x7, PT ;  /* 0x000000070000780c */ /* 0x040fe40003f04070 */
[----:B------:R-:W-:-:S11]  /*0c10*/  ISETP.GT.U32.AND P1, PT, R0, 0x3, PT ;  /* 0x000000030000780c */ /* 0x000fd60003f24070 */
[----:B------:R-:W-:Y:S04]  /*0c20*/  @!P0 LDS R2, [R10] ;  /* 0x000000000a028984 */ /* 0x000fe80000000800 */
[----:B------:R-:W1:Y:S02]  /*0c30*/  @!P0 LDS R3, [R10+0x20] ;  /* 0x000020000a038984 */ /* 0x000e640000000800 */
[----:B-1----:R-:W-:-:S05]  /*0c40*/  @!P0 FADD R3, R2, R3 ;  /* 0x0000000302038221 */ /* 0x002fca0000000000 */
[----:B------:R-:W-:Y:S01]  /*0c50*/  @!P0 STS [R10], R3 ;  /* 0x000000030a008388 */ /* 0x000fe20000000800 */
[----:B------:R-:W-:Y:S01]  /*0c60*/  BAR.SYNC.DEFER_BLOCKING 0x0 ;  /* 0x0000000000007b1d */ /* 0x000fe20000010000 */
[----:B------:R-:W-:-:S05]  /*0c70*/  ISETP.GT.U32.AND P0, PT, R0, 0x1, PT ;  /* 0x000000010000780c */ /* 0x000fca0003f04070 */
[----:B------:R-:W-:Y:S04]  /*0c80*/  @!P1 LDS R2, [R10] ;  /* 0x000000000a029984 */ /* 0x000fe80000000800 */
[----:B------:R-:W1:Y:S02]  /*0c90*/  @!P1 LDS R5, [R10+0x10] ;  /* 0x000010000a059984 */ /* 0x000e640000000800 */
[----:B-1----:R-:W-:-:S05]  /*0ca0*/  @!P1 FADD R5, R2, R5 ;  /* 0x0000000502059221 */ /* 0x002fca0000000000 */
[----:B------:R-:W-:Y:S01]  /*0cb0*/  @!P1 STS [R10], R5 ;  /* 0x000000050a009388 */ /* 0x000fe20000000800 */
[----:B------:R-:W-:Y:S01]  /*0cc0*/  BAR.SYNC.DEFER_BLOCKING 0x0 ;  /* 0x0000000000007b1d */ /* 0x000fe20000010000 */
[----:B------:R-:W-:-:S05]  /*0cd0*/  ISETP.NE.AND P1, PT, R0, RZ, PT ;  /* 0x000000ff0000720c */ /* 0x000fca0003f25270 */
[----:B------:R-:W-:Y:S04]  /*0ce0*/  @!P0 LDS R2, [R10] ;  /* 0x000000000a028984 */ /* 0x000fe80000000800 */
[----:B------:R-:W1:Y:S02]  /*0cf0*/  @!P0 LDS R7, [R10+0x8] ;  /* 0x000008000a078984 */ /* 0x000e640000000800 */
[----:B-1----:R-:W-:-:S05]  /*0d00*/  @!P0 FADD R7, R2, R7 ;  /* 0x0000000702078221 */ /* 0x002fca0000000000 */
[----:B------:R-:W-:Y:S01]  /*0d10*/  @!P0 STS [R10], R7 ;  /* 0x000000070a008388 */ /* 0x000fe20000000800 */
[----:B------:R-:W-:Y:S06]  /*0d20*/  BAR.SYNC.DEFER_BLOCKING 0x0 ;  /* 0x0000000000007b1d */ /* 0x000fec0000010000 */
[----:B------:R-:W-:Y:S04]  /*0d30*/  @!P1 LDS R0, [R10] ;  /* 0x000000000a009984 */ /* 0x000fe80000000800 */
[----:B------:R-:W1:Y:S02]  /*0d40*/  @!P1 LDS R3, [UR4+0x4] ;  /* 0x00000404ff039984 */ /* 0x000e640008000800 */
[----:B-1----:R-:W-:-:S05]  /*0d50*/  @!P1 FADD R3, R0, R3 ;  /* 0x0000000300039221 */ /* 0x002fca0000000000 */
[----:B------:R1:W-:Y:S01]  /*0d60*/  @!P1 STS [R10], R3 ;  /* 0x000000030a009388 */ /* 0x0003e20000000800 */
[----:B------:R-:W-:Y:S06]  /*0d70*/  BAR.SYNC.DEFER_BLOCKING 0x0 ;  /* 0x0000000000007b1d */ /* 0x000fec0000010000 */
[----:B------:R-:W-:Y:S05]  /*0d80*/  @P1 EXIT ;  /* 0x000000000000194d */ /* 0x000fea0003800000 */
[----:B------:R-:W2:Y:S01]  /*0d90*/  LDS R5, [UR4] ;  /* 0x00000004ff057984 */ /* 0x000ea20008000800 */
[----:B-1----:R-:W1:Y:S02]  /*0da0*/  LDC.64 R2, c[0x0][0x390] ;  /* 0x0000e400ff027b82 */ /* 0x002e640000000a00 */
[----:B-1----:R-:W-:-:S05]  /*0db0*/  IMAD.WIDE.U32 R2, R11, 0x4, R2 ;  /* 0x000000040b027825 */ /* 0x002fca00078e0002 */
[----:B--2---:R-:W-:Y:S01]  /*0dc0*/  STG.E desc[UR6][R2.64], R5 ;  /* 0x0000000502007986 */ /* 0x004fe2000c101906 */
[----:B------:R-:W-:Y:S05]  /*0dd0*/  EXIT ;  /* 0x000000000000794d */ /* 0x000fea0003800000 */
.L_x_12:
[----:B------:R-:W-:-:S00]  /*0de0*/  BRA `(.L_x_12) ;  /* 0xfffffffc00fc7947 */ /* 0x000fc0000383ffff */
[----:B------:R-:W-:-:S00]  /*0df0*/  NOP ;  /* 0x0000000000007918 */ /* 0x000fc00000000000 */
        /* <DEDUP_REMOVED lines=8> */
.L_x_13:


//--------------------- .nv.shared._Z11dot_productPfS_S_ --------------------------
	.section	.nv.shared._Z11dot_productPfS_S_,"aw",@nobits
	.sectionflags	@""
	.align	4
.nv.shared._Z11dot_productPfS_S_:
	.zero		1040


//--------------------- .nv.shared.reserved.0     --------------------------
	.section	.nv.shared.reserved.0,"aw",@nobits
	.weak		__nv_reservedSMEM_offset_0_alias
	.size		__nv_reservedSMEM_offset_0_alias, 0, 64
	.other		__nv_reservedSMEM_offset_0_alias,@"STO_CUDA_RESERVED_SHARED STV_DEFAULT"
__nv_reservedSMEM_offset_0_alias:
	.zero		0
	.zero		64


//--------------------- .nv.constant0._Z11dot_productPfS_S_ --------------------------
	.section	.nv.constant0._Z11dot_productPfS_S_,"a",@progbits
	.sectionflags	@""
	.align	4
.nv.constant0._Z11dot_productPfS_S_:
	.zero		920


//--------------------- SYMBOLS --------------------------

	.type		.nv.reservedSmem.offset0,@object
	.size		.nv.reservedSmem.offset0,0x4
	.type		.nv.reservedSmem.cap,@object
	.size		.nv.reservedSmem.cap,0x4
